//
// Generated by NVIDIA NVVM Compiler
//
// Compiler Build ID: CL-36424714
// Cuda compilation tools, release 13.0, V13.0.88
// Based on NVVM 20.0.0
//

.version 9.0
.target sm_100
.address_size 64

	// .globl	_Z1KPi
.extern .func  (.param .b32 func_retval0) vprintf
(
	.param .b64 vprintf_param_0,
	.param .b64 vprintf_param_1
)
;
.global .align 1 .b8 $str[8] = {120, 32, 61, 32, 37, 100, 10};

.visible .entry _Z1KPi(
	.param .u64 .ptr .align 1 _Z1KPi_param_0
)
{
	.local .align 8 .b8 	__local_depot0[8];
	.reg .b64 	%SP;
	.reg .b64 	%SPL;
	.reg .b32 	%r<4>;
	.reg .b64 	%rd<7>;

	mov.u64 	%SPL, __local_depot0;
	cvta.local.u64 	%SP, %SPL;
	ld.param.u64 	%rd1, [_Z1KPi_param_0];
	cvta.to.global.u64 	%rd2, %rd1;
	add.u64 	%rd3, %SP, 0;
	add.u64 	%rd4, %SPL, 0;
	mov.b32 	%r1, 0;
	st.global.u32 	[%rd2], %r1;
	st.local.u32 	[%rd4], %r1;
	mov.u64 	%rd5, $str;
	cvta.global.u64 	%rd6, %rd5;
	{ // callseq 0, 0
	.param .b64 param0;
	st.param.b64 	[param0], %rd6;
	.param .b64 param1;
	st.param.b64 	[param1], %rd3;
	.param .b32 retval0;
	call.uni (retval0), 
	vprintf, 
	(
	param0, 
	param1
	);
	ld.param.b32 	%r2, [retval0];
	} // callseq 0
	ret;

}


// ===== COMPILED SASS (sm_100) =====

	.target	sm_100

	.elftype	@"ET_EXEC"


//--------------------- .note.nv.tkinfo           --------------------------
	.section	.note.nv.tkinfo,"",@"SHT_NOTE"
	.sectionflags	@"SHF_NOTE_NV_TKINFO"
	.tkinfo
        /*0018*/ 	.word	0x00000002
        /*0030*/ 	.string	""
        /*0030*/ 	.string	"ptxas"
        /*0030*/ 	.string	"Cuda compilation tools, release 13.0, V13.0.88"
        /*0030*/ 	.string	"Build cuda_13.0.r13.0/compiler.36424714_0"
        /*0030*/ 	.string	"-arch sm_100 -m 64 "



//--------------------- .note.nv.cuinfo           --------------------------
	.section	.note.nv.cuinfo,"",@"SHT_NOTE"
	.sectionflags	@"SHF_NOTE_NV_CUINFO"
        /*0018*/ 	.short	0x0002
        /*001a*/ 	.short	0x0064
        /*001c*/ 	.short	0x0082
	.zero		2


//--------------------- .nv.info                  --------------------------
	.section	.nv.info,"",@"SHT_CUDA_INFO"
	.align	4


	//----- nvinfo : EIATTR_REGCOUNT
	.align		4
        /*0000*/ 	.byte	0x04, 0x2f
        /*0002*/ 	.short	(.L_2 - .L_1)
	.align		4
.L_1:
        /*0004*/ 	.word	index@(_Z1KPi)
        /*0008*/ 	.word	0x00000018


	//----- nvinfo : EIATTR_FRAME_SIZE
	.align		4
.L_2:
        /*000c*/ 	.byte	0x04, 0x11
        /*000e*/ 	.short	(.L_4 - .L_3)
	.align		4
.L_3:
        /*0010*/ 	.word	index@(_Z1KPi)
        /*0014*/ 	.word	0x00000008


	//----- nvinfo : EIATTR_MIN_STACK_SIZE
	.align		4
.L_4:
        /*0018*/ 	.byte	0x04, 0x12
        /*001a*/ 	.short	(.L_6 - .L_5)
	.align		4
.L_5:
        /*001c*/ 	.word	index@(_Z1KPi)
        /*0020*/ 	.word	0x00000008
.L_6:


//--------------------- .nv.compat                --------------------------
	.section	.nv.compat,"",@"SHT_CUDA_COMPAT_INFO"
	.align	4
        /*0000*/ 	.byte	0x02, 0x09, 0x00, 0x00, 0x02, 0x02, 0x01, 0x00, 0x02, 0x05, 0x05, 0x00, 0x03, 0x07, 0x01, 0x01
        /*0010*/ 	.byte	0x02, 0x03, 0x00, 0x00, 0x02, 0x06, 0x01, 0x00, 0x04, 0x0b, 0x08, 0x00, 0x09, 0x00, 0x00, 0x00
        /*0020*/ 	.byte	0x00, 0x00, 0x00, 0x00


//--------------------- .nv.info._Z1KPi           --------------------------
	.section	.nv.info._Z1KPi,"",@"SHT_CUDA_INFO"
	.sectionflags	@""
	.align	4


	//----- nvinfo : EIATTR_CUDA_API_VERSION
	.align		4
        /*0000*/ 	.byte	0x04, 0x37
        /*0002*/ 	.short	(.L_8 - .L_7)
.L_7:
        /*0004*/ 	.word	0x00000082


	//----- nvinfo : EIATTR_KPARAM_INFO
	.align		4
.L_8:
        /*0008*/ 	.byte	0x04, 0x17
        /*000a*/ 	.short	(.L_10 - .L_9)
.L_9:
        /*000c*/ 	.word	0x00000000
        /*0010*/ 	.short	0x0000
        /*0012*/ 	.short	0x0000
        /*0014*/ 	.byte	0x00, 0xf5, 0x21, 0x00


	//----- nvinfo : EIATTR_SPARSE_MMA_MASK
	.align		4
.L_10:
        /*0018*/ 	.byte	0x03, 0x50
        /*001a*/ 	.short	0x0000


	//----- nvinfo : EIATTR_MAXREG_COUNT
	.align		4
        /*001c*/ 	.byte	0x03, 0x1b
        /*001e*/ 	.short	0x00ff


	//----- nvinfo : EIATTR_EXTERNS
	.align		4
        /*0020*/ 	.byte	0x04, 0x0f
        /*0022*/ 	.short	(.L_12 - .L_11)


	//   ....[0]....
	.align		4
.L_11:
        /*0024*/ 	.word	index@(vprintf)


	//----- nvinfo : EIATTR_MERCURY_ISA_VERSION
	.align		4
.L_12:
        /*0028*/ 	.byte	0x03, 0x5f
        /*002a*/ 	.short	0x0101


	//----- nvinfo : EIATTR_VRC_CTA_INIT_COUNT
	.align		4
        /*002c*/ 	.byte	0x02, 0x4a
	.zero		1
	.zero		1


	//----- nvinfo : EIATTR_SYSCALL_OFFSETS
	.align		4
        /*0030*/ 	.byte	0x04, 0x46
        /*0032*/ 	.short	(.L_14 - .L_13)


	//   ....[0]....
.L_13:
        /*0034*/ 	.word	0x00000100


	//----- nvinfo : EIATTR_EXIT_INSTR_OFFSETS
	.align		4
.L_14:
        /*0038*/ 	.byte	0x04, 0x1c
        /*003a*/ 	.short	(.L_16 - .L_15)


	//   ....[0]....
.L_15:
        /*003c*/ 	.word	0x00000110


	//----- nvinfo : EIATTR_CBANK_PARAM_SIZE
	.align		4
.L_16:
        /*0040*/ 	.byte	0x03, 0x19
        /*0042*/ 	.short	0x0008


	//----- nvinfo : EIATTR_PARAM_CBANK
	.align		4
        /*0044*/ 	.byte	0x04, 0x0a
        /*0046*/ 	.short	(.L_18 - .L_17)
	.align		4
.L_17:
        /*0048*/ 	.word	index@(.nv.constant0._Z1KPi)
        /*004c*/ 	.short	0x0380
        /*004e*/ 	.short	0x0008


	//----- nvinfo : EIATTR_SW_WAR
	.align		4
.L_18:
        /*0050*/ 	.byte	0x04, 0x36
        /*0052*/ 	.short	(.L_20 - .L_19)
.L_19:
        /*0054*/ 	.word	0x00000008
.L_20:


//--------------------- .nv.callgraph             --------------------------
	.section	.nv.callgraph,"",@"SHT_CUDA_CALLGRAPH"
	.align	4
	.sectionentsize	8
	.align		4
        /*0000*/ 	.word	0x00000000
	.align		4
        /*0004*/ 	.word	0xffffffff
	.align		4
        /*0008*/ 	.word	index@(_Z1KPi)
	.align		4
        /*000c*/ 	.word	index@(vprintf)
	.align		4
        /*0010*/ 	.word	0x00000000
	.align		4
        /*0014*/ 	.word	0xfffffffe
	.align		4
        /*0018*/ 	.word	0x00000000
	.align		4
        /*001c*/ 	.word	0xfffffffd
	.align		4
        /*0020*/ 	.word	0x00000000
	.align		4
        /*0024*/ 	.word	0xfffffffc


//--------------------- .nv.constant4             --------------------------
	.section	.nv.constant4,"a",@progbits
	.align	8
	.align		8
.nv.constant4:
        /*0000*/ 	.dword	vprintf
	.align		8
        /*0008*/ 	.dword	$str


//--------------------- .text._Z1KPi              --------------------------
	.section	.text._Z1KPi,"ax",@progbits
	.align	128
        .global         _Z1KPi
        .type           _Z1KPi,@function
        .size           _Z1KPi,(.L_x_2 - _Z1KPi)
        .other          _Z1KPi,@"STO_CUDA_ENTRY STV_DEFAULT"
_Z1KPi:
.text._Z1KPi:
[----:B------:R-:W0:Y:S08]  /*0000*/  LDC R1, c[0x0][0x37c] ;  /* 0x0000df00ff017b82 */ /* 0x000e300000000800 */
[----:B------:R-:W1:Y:S01]  /*0010*/  LDC.64 R2, c[0x0][0x380] ;  /* 0x0000e000ff027b82 */ /* 0x000e620000000a00 */
[----:B------:R-:W1:Y:S01]  /*0020*/  LDCU.64 UR4, c[0x0][0x358] ;  /* 0x00006b00ff0477ac */ /* 0x000e620008000a00 */
[----:B0-----:R-:W-:Y:S01]  /*0030*/  VIADD R1, R1, 0xfffffff8 ;  /* 0xfffffff801017836 */ /* 0x001fe20000000000 */
[----:B------:R-:W-:Y:S01]  /*0040*/  MOV R0, 0x0 ;  /* 0x0000000000007802 */ /* 0x000fe20000000f00 */
[----:B------:R-:W0:Y:S03]  /*0050*/  LDCU UR6, c[0x0][0x2f8] ;  /* 0x00005f00ff0677ac */ /* 0x000e260008000800 */
[----:B------:R2:W-:Y:S01]  /*0060*/  STL [R1], RZ ;  /* 0x000000ff01007387 */ /* 0x0005e20000100800 */
[----:B------:R2:W3:Y:S01]  /*0070*/  LDC.64 R8, c[0x4][R0] ;  /* 0x0100000000087b82 */ /* 0x0004e20000000a00 */
[----:B------:R-:W4:Y:S01]  /*0080*/  LDCU.64 UR8, c[0x4][0x8] ;  /* 0x01000100ff0877ac */ /* 0x000f220008000a00 */
[----:B0-----:R-:W-:Y:S01]  /*0090*/  IADD3 R6, P0, PT, R1, UR6, RZ ;  /* 0x0000000601067c10 */ /* 0x001fe2000ff1e0ff */
[----:B-1----:R2:W-:Y:S01]  /*00a0*/  STG.E desc[UR4][R2.64], RZ ;  /* 0x000000ff02007986 */ /* 0x0025e2000c101904 */
[----:B------:R-:W0:Y:S01]  /*00b0*/  LDCU UR4, c[0x0][0x2fc] ;  /* 0x00005f80ff0477ac */ /* 0x000e220008000800 */
[----:B----4-:R-:W-:Y:S01]  /*00c0*/  IMAD.U32 R4, RZ, RZ, UR8 ;  /* 0x00000008ff047e24 */ /* 0x010fe2000f8e00ff */
[----:B------:R-:W-:Y:S01]  /*00d0*/  MOV R5, UR9 ;  /* 0x0000000900057c02 */ /* 0x000fe20008000f00 */
[----:B0-2---:R-:W-:-:S08]  /*00e0*/  IMAD.X R7, RZ, RZ, UR4, P0 ;  /* 0x00000004ff077e24 */ /* 0x005fd000080e06ff */
[----:B------:R-:W-:-:S07]  /*00f0*/  LEPC R20, `(.L_x_0) ;  /* 0x000000001014794e */ /* 0x000fce0000000000 */
[----:B---3--:R-:W-:Y:S05]  /*0100*/  CALL.ABS.NOINC R8 ;  /* 0x0000000008007343 */ /* 0x008fea0003c00000 */
.L_x_0:
[----:B------:R-:W-:Y:S05]  /*0110*/  EXIT ;  /* 0x000000000000794d */ /* 0x000fea0003800000 */
.L_x_1:
[----:B------:R-:W-:-:S00]  /*0120*/  BRA `(.L_x_1) ;  /* 0xfffffffc00fc7947 */ /* 0x000fc0000383ffff */
[----:B------:R-:W-:-:S00]  /*0130*/  NOP ;  /* 0x0000000000007918 */ /* 0x000fc00000000000 */
        /* <DEDUP_REMOVED lines=12> */
.L_x_2:


//--------------------- .nv.global.init           --------------------------
	.section	.nv.global.init,"aw",@progbits
.nv.global.init:
	.type		$str,@object
	.size		$str,(.L_0 - $str)
$str:
        /*0000*/ 	.byte	0x78, 0x20, 0x3d, 0x20, 0x25, 0x64, 0x0a, 0x00
.L_0:


//--------------------- .nv.shared.reserved.0     --------------------------
	.section	.nv.shared.reserved.0,"aw",@nobits
	.weak		__nv_reservedSMEM_offset_0_alias
	.size		__nv_reservedSMEM_offset_0_alias, 0, 64
	.other		__nv_reservedSMEM_offset_0_alias,@"STO_CUDA_RESERVED_SHARED STV_DEFAULT"
__nv_reservedSMEM_offset_0_alias:
	.zero		0
	.zero		64


//--------------------- .nv.constant0._Z1KPi      --------------------------
	.section	.nv.constant0._Z1KPi,"a",@progbits
	.sectionflags	@""
	.align	4
.nv.constant0._Z1KPi:
	.zero		904


//--------------------- SYMBOLS --------------------------

	.type		.nv.reservedSmem.offset0,@object
	.size		.nv.reservedSmem.offset0,0x4
	.type		vprintf,@function
